//
// Generated by NVIDIA NVVM Compiler
//
// Compiler Build ID: CL-36424714
// Cuda compilation tools, release 13.0, V13.0.88
// Based on NVVM 20.0.0
//

.version 9.0
.target sm_100
.address_size 64

	// .globl	_Z10computeFFTPdS_S_S_

.visible .entry _Z10computeFFTPdS_S_S_(
	.param .u64 .ptr .align 1 _Z10computeFFTPdS_S_S__param_0,
	.param .u64 .ptr .align 1 _Z10computeFFTPdS_S_S__param_1,
	.param .u64 .ptr .align 1 _Z10computeFFTPdS_S_S__param_2,
	.param .u64 .ptr .align 1 _Z10computeFFTPdS_S_S__param_3
)
{


	ret;

}


// ===== COMPILED SASS (sm_100) =====

	.target	sm_100

	.elftype	@"ET_EXEC"


//--------------------- .note.nv.tkinfo           --------------------------
	.section	.note.nv.tkinfo,"",@"SHT_NOTE"
	.sectionflags	@"SHF_NOTE_NV_TKINFO"
	.tkinfo
        /*0018*/ 	.word	0x00000002
        /*0030*/ 	.string	""
        /*0030*/ 	.string	"ptxas"
        /*0030*/ 	.string	"Cuda compilation tools, release 13.0, V13.0.88"
        /*0030*/ 	.string	"Build cuda_13.0.r13.0/compiler.36424714_0"
        /*0030*/ 	.string	"-arch sm_100 -m 64 "



//--------------------- .note.nv.cuinfo           --------------------------
	.section	.note.nv.cuinfo,"",@"SHT_NOTE"
	.sectionflags	@"SHF_NOTE_NV_CUINFO"
        /*0018*/ 	.short	0x0002
        /*001a*/ 	.short	0x0064
        /*001c*/ 	.short	0x0082
	.zero		2


//--------------------- .nv.info                  --------------------------
	.section	.nv.info,"",@"SHT_CUDA_INFO"
	.align	4


	//----- nvinfo : EIATTR_REGCOUNT
	.align		4
        /*0000*/ 	.byte	0x04, 0x2f
        /*0002*/ 	.short	(.L_1 - .L_0)
	.align		4
.L_0:
        /*0004*/ 	.word	index@(_Z10computeFFTPdS_S_S_)
        /*0008*/ 	.word	0x00000004


	//----- nvinfo : EIATTR_FRAME_SIZE
	.align		4
.L_1:
        /*000c*/ 	.byte	0x04, 0x11
        /*000e*/ 	.short	(.L_3 - .L_2)
	.align		4
.L_2:
        /*0010*/ 	.word	index@(_Z10computeFFTPdS_S_S_)
        /*0014*/ 	.word	0x00000000


	//----- nvinfo : EIATTR_MIN_STACK_SIZE
	.align		4
.L_3:
        /*0018*/ 	.byte	0x04, 0x12
        /*001a*/ 	.short	(.L_5 - .L_4)
	.align		4
.L_4:
        /*001c*/ 	.word	index@(_Z10computeFFTPdS_S_S_)
        /*0020*/ 	.word	0x00000000
.L_5:


//--------------------- .nv.compat                --------------------------
	.section	.nv.compat,"",@"SHT_CUDA_COMPAT_INFO"
	.align	4
        /*0000*/ 	.byte	0x02, 0x09, 0x00, 0x00, 0x02, 0x02, 0x01, 0x00, 0x02, 0x05, 0x05, 0x00, 0x03, 0x07, 0x01, 0x01
        /*0010*/ 	.byte	0x02, 0x03, 0x00, 0x00, 0x02, 0x06, 0x01, 0x00, 0x04, 0x0b, 0x08, 0x00, 0x09, 0x00, 0x00, 0x00
        /*0020*/ 	.byte	0x00, 0x00, 0x00, 0x00


//--------------------- .nv.info._Z10computeFFTPdS_S_S_ --------------------------
	.section	.nv.info._Z10computeFFTPdS_S_S_,"",@"SHT_CUDA_INFO"
	.sectionflags	@""
	.align	4


	//----- nvinfo : EIATTR_CUDA_API_VERSION
	.align		4
        /*0000*/ 	.byte	0x04, 0x37
        /*0002*/ 	.short	(.L_7 - .L_6)
.L_6:
        /*0004*/ 	.word	0x00000082


	//----- nvinfo : EIATTR_KPARAM_INFO
	.align		4
.L_7:
        /*0008*/ 	.byte	0x04, 0x17
        /*000a*/ 	.short	(.L_9 - .L_8)
.L_8:
        /*000c*/ 	.word	0x00000000
        /*0010*/ 	.short	0x0003
        /*0012*/ 	.short	0x0018
        /*0014*/ 	.byte	0x00, 0xf5, 0x21, 0x00


	//----- nvinfo : EIATTR_KPARAM_INFO
	.align		4
.L_9:
        /*0018*/ 	.byte	0x04, 0x17
        /*001a*/ 	.short	(.L_11 - .L_10)
.L_10:
        /*001c*/ 	.word	0x00000000
        /*0020*/ 	.short	0x0002
        /*0022*/ 	.short	0x0010
        /*0024*/ 	.byte	0x00, 0xf5, 0x21, 0x00


	//----- nvinfo : EIATTR_KPARAM_INFO
	.align		4
.L_11:
        /*0028*/ 	.byte	0x04, 0x17
        /*002a*/ 	.short	(.L_13 - .L_12)
.L_12:
        /*002c*/ 	.word	0x00000000
        /*0030*/ 	.short	0x0001
        /*0032*/ 	.short	0x0008
        /*0034*/ 	.byte	0x00, 0xf5, 0x21, 0x00


	//----- nvinfo : EIATTR_KPARAM_INFO
	.align		4
.L_13:
        /*0038*/ 	.byte	0x04, 0x17
        /*003a*/ 	.short	(.L_15 - .L_14)
.L_14:
        /*003c*/ 	.word	0x00000000
        /*0040*/ 	.short	0x0000
        /*0042*/ 	.short	0x0000
        /*0044*/ 	.byte	0x00, 0xf5, 0x21, 0x00


	//----- nvinfo : EIATTR_SPARSE_MMA_MASK
	.align		4
.L_15:
        /*0048*/ 	.byte	0x03, 0x50
        /*004a*/ 	.short	0x0000


	//----- nvinfo : EIATTR_MAXREG_COUNT
	.align		4
        /*004c*/ 	.byte	0x03, 0x1b
        /*004e*/ 	.short	0x00ff


	//----- nvinfo : EIATTR_MERCURY_ISA_VERSION
	.align		4
        /*0050*/ 	.byte	0x03, 0x5f
        /*0052*/ 	.short	0x0101


	//----- nvinfo : EIATTR_VRC_CTA_INIT_COUNT
	.align		4
        /*0054*/ 	.byte	0x02, 0x4a
	.zero		1
	.zero		1


	//----- nvinfo : EIATTR_EXIT_INSTR_OFFSETS
	.align		4
        /*0058*/ 	.byte	0x04, 0x1c
        /*005a*/ 	.short	(.L_17 - .L_16)


	//   ....[0]....
.L_16:
        /*005c*/ 	.word	0x00000010


	//----- nvinfo : EIATTR_CBANK_PARAM_SIZE
	.align		4
.L_17:
        /*0060*/ 	.byte	0x03, 0x19
        /*0062*/ 	.short	0x0020


	//----- nvinfo : EIATTR_PARAM_CBANK
	.align		4
        /*0064*/ 	.byte	0x04, 0x0a
        /*0066*/ 	.short	(.L_19 - .L_18)
	.align		4
.L_18:
        /*0068*/ 	.word	index@(.nv.constant0._Z10computeFFTPdS_S_S_)
        /*006c*/ 	.short	0x0380
        /*006e*/ 	.short	0x0020


	//----- nvinfo : EIATTR_SW_WAR
	.align		4
.L_19:
        /*0070*/ 	.byte	0x04, 0x36
        /*0072*/ 	.short	(.L_21 - .L_20)
.L_20:
        /*0074*/ 	.word	0x00000008
.L_21:


//--------------------- .nv.callgraph             --------------------------
	.section	.nv.callgraph,"",@"SHT_CUDA_CALLGRAPH"
	.align	4
	.sectionentsize	8
	.align		4
        /*0000*/ 	.word	0x00000000
	.align		4
        /*0004*/ 	.word	0xffffffff
	.align		4
        /*0008*/ 	.word	0x00000000
	.align		4
        /*000c*/ 	.word	0xfffffffe
	.align		4
        /*0010*/ 	.word	0x00000000
	.align		4
        /*0014*/ 	.word	0xfffffffd
	.align		4
        /*0018*/ 	.word	0x00000000
	.align		4
        /*001c*/ 	.word	0xfffffffc


//--------------------- .text._Z10computeFFTPdS_S_S_ --------------------------
	.section	.text._Z10computeFFTPdS_S_S_,"ax",@progbits
	.align	128
        .global         _Z10computeFFTPdS_S_S_
        .type           _Z10computeFFTPdS_S_S_,@function
        .size           _Z10computeFFTPdS_S_S_,(.L_x_1 - _Z10computeFFTPdS_S_S_)
        .other          _Z10computeFFTPdS_S_S_,@"STO_CUDA_ENTRY STV_DEFAULT"
_Z10computeFFTPdS_S_S_:
.text._Z10computeFFTPdS_S_S_:
[----:B------:R-:W-:Y:S01]  /*0000*/  LDC R1, c[0x0][0x37c] ;  /* 0x0000df00ff017b82 */ /* 0x000fe20000000800 */
[----:B------:R-:W-:Y:S05]  /*0010*/  EXIT ;  /* 0x000000000000794d */ /* 0x000fea0003800000 */
.L_x_0:
[----:B------:R-:W-:-:S00]  /*0020*/  BRA `(.L_x_0) ;  /* 0xfffffffc00fc7947 */ /* 0x000fc0000383ffff */
[----:B------:R-:W-:-:S00]  /*0030*/  NOP ;  /* 0x0000000000007918 */ /* 0x000fc00000000000 */
        /* <DEDUP_REMOVED lines=12> */
.L_x_1:


//--------------------- .nv.shared.reserved.0     --------------------------
	.section	.nv.shared.reserved.0,"aw",@nobits
	.weak		__nv_reservedSMEM_offset_0_alias
	.size		__nv_reservedSMEM_offset_0_alias, 0, 64
	.other		__nv_reservedSMEM_offset_0_alias,@"STO_CUDA_RESERVED_SHARED STV_DEFAULT"
__nv_reservedSMEM_offset_0_alias:
	.zero		0
	.zero		64


//--------------------- .nv.constant0._Z10computeFFTPdS_S_S_ --------------------------
	.section	.nv.constant0._Z10computeFFTPdS_S_S_,"a",@progbits
	.sectionflags	@""
	.align	4
.nv.constant0._Z10computeFFTPdS_S_S_:
	.zero		928


//--------------------- SYMBOLS --------------------------

	.type		.nv.reservedSmem.offset0,@object
	.size		.nv.reservedSmem.offset0,0x4
